//
// Generated by NVIDIA NVVM Compiler
//
// Compiler Build ID: CL-36424714
// Cuda compilation tools, release 13.0, V13.0.88
// Based on NVVM 20.0.0
//

.version 9.0
.target sm_100
.address_size 64

	// .globl	_Z13processMatrixPii

.visible .entry _Z13processMatrixPii(
	.param .u64 .ptr .align 1 _Z13processMatrixPii_param_0,
	.param .u32 _Z13processMatrixPii_param_1
)
{
	.reg .pred 	%p<12>;
	.reg .b32 	%r<70>;
	.reg .b64 	%rd<9>;

	ld.param.u64 	%rd4, [_Z13processMatrixPii_param_0];
	ld.param.u32 	%r30, [_Z13processMatrixPii_param_1];
	cvta.to.global.u64 	%rd1, %rd4;
	mov.u32 	%r31, %ctaid.x;
	mov.u32 	%r32, %ntid.x;
	mov.u32 	%r33, %tid.x;
	mad.lo.s32 	%r34, %r31, %r32, %r33;
	div.s32 	%r1, %r34, %r30;
	mul.lo.s32 	%r35, %r1, %r30;
	sub.s32 	%r2, %r34, %r35;
	mul.lo.s32 	%r36, %r30, %r30;
	setp.ge.s32 	%p1, %r34, %r36;
	@%p1 bra 	$L__BB0_18;
	setp.ne.s32 	%p2, %r1, %r2;
	@%p2 bra 	$L__BB0_3;
	mad.lo.s32 	%r55, %r1, %r30, %r1;
	mul.wide.s32 	%rd7, %r55, 4;
	add.s64 	%rd8, %rd1, %rd7;
	mov.b32 	%r56, 0;
	st.global.u32 	[%rd8], %r56;
	bra.uni 	$L__BB0_18;
$L__BB0_3:
	setp.ge.s32 	%p3, %r1, %r2;
	@%p3 bra 	$L__BB0_13;
	mad.lo.s32 	%r44, %r1, %r30, %r2;
	mul.wide.s32 	%rd6, %r44, 4;
	add.s64 	%rd2, %rd1, %rd6;
	ld.global.u32 	%r3, [%rd2];
	setp.lt.s32 	%p7, %r3, 1;
	mov.b32 	%r66, 1;
	@%p7 bra 	$L__BB0_12;
	and.b32  	%r4, %r3, 3;
	setp.lt.u32 	%p8, %r3, 4;
	mov.b32 	%r64, 1;
	mov.u32 	%r66, %r64;
	@%p8 bra 	$L__BB0_9;
	and.b32  	%r49, %r3, 2147483644;
	neg.s32 	%r57, %r49;
	mov.b32 	%r66, 1;
	mov.b32 	%r58, 2;
$L__BB0_7:
	add.s32 	%r50, %r58, -1;
	mul.lo.s32 	%r51, %r50, %r66;
	add.s32 	%r52, %r58, 2;
	mul.lo.s32 	%r53, %r58, %r51;
	mad.lo.s32 	%r54, %r53, %r58, %r53;
	mul.lo.s32 	%r66, %r52, %r54;
	add.s32 	%r58, %r58, 4;
	add.s32 	%r57, %r57, 4;
	setp.ne.s32 	%p9, %r57, 0;
	@%p9 bra 	$L__BB0_7;
	add.s32 	%r64, %r58, -1;
$L__BB0_9:
	setp.eq.s32 	%p10, %r4, 0;
	@%p10 bra 	$L__BB0_12;
	neg.s32 	%r63, %r4;
$L__BB0_11:
	.pragma "nounroll";
	mul.lo.s32 	%r66, %r64, %r66;
	add.s32 	%r64, %r64, 1;
	add.s32 	%r63, %r63, 1;
	setp.ne.s32 	%p11, %r63, 0;
	@%p11 bra 	$L__BB0_11;
$L__BB0_12:
	st.global.u32 	[%rd2], %r66;
	bra.uni 	$L__BB0_18;
$L__BB0_13:
	setp.le.s32 	%p4, %r1, %r2;
	@%p4 bra 	$L__BB0_18;
	mad.lo.s32 	%r38, %r1, %r30, %r2;
	mul.wide.s32 	%rd5, %r38, 4;
	add.s64 	%rd3, %rd1, %rd5;
	ld.global.u32 	%r68, [%rd3];
	setp.lt.s32 	%p5, %r68, 1;
	mov.b32 	%r69, 0;
	@%p5 bra 	$L__BB0_17;
	mov.b32 	%r69, 0;
$L__BB0_16:
	mul.hi.u32 	%r40, %r68, -858993459;
	shr.u32 	%r28, %r40, 3;
	mul.lo.s32 	%r41, %r28, 10;
	sub.s32 	%r42, %r68, %r41;
	add.s32 	%r69, %r69, %r42;
	setp.gt.u32 	%p6, %r68, 9;
	mov.u32 	%r68, %r28;
	@%p6 bra 	$L__BB0_16;
$L__BB0_17:
	st.global.u32 	[%rd3], %r69;
$L__BB0_18:
	ret;

}


// ===== COMPILED SASS (sm_100) =====

	.target	sm_100

	.elftype	@"ET_EXEC"


//--------------------- .note.nv.tkinfo           --------------------------
	.section	.note.nv.tkinfo,"",@"SHT_NOTE"
	.sectionflags	@"SHF_NOTE_NV_TKINFO"
	.tkinfo
        /*0018*/ 	.word	0x00000002
        /*0030*/ 	.string	""
        /*0030*/ 	.string	"ptxas"
        /*0030*/ 	.string	"Cuda compilation tools, release 13.0, V13.0.88"
        /*0030*/ 	.string	"Build cuda_13.0.r13.0/compiler.36424714_0"
        /*0030*/ 	.string	"-arch sm_100 -m 64 "



//--------------------- .note.nv.cuinfo           --------------------------
	.section	.note.nv.cuinfo,"",@"SHT_NOTE"
	.sectionflags	@"SHF_NOTE_NV_CUINFO"
        /*0018*/ 	.short	0x0002
        /*001a*/ 	.short	0x0064
        /*001c*/ 	.short	0x0082
	.zero		2


//--------------------- .nv.info                  --------------------------
	.section	.nv.info,"",@"SHT_CUDA_INFO"
	.align	4


	//----- nvinfo : EIATTR_REGCOUNT
	.align		4
        /*0000*/ 	.byte	0x04, 0x2f
        /*0002*/ 	.short	(.L_1 - .L_0)
	.align		4
.L_0:
        /*0004*/ 	.word	index@(_Z13processMatrixPii)
        /*0008*/ 	.word	0x0000000c


	//----- nvinfo : EIATTR_FRAME_SIZE
	.align		4
.L_1:
        /*000c*/ 	.byte	0x04, 0x11
        /*000e*/ 	.short	(.L_3 - .L_2)
	.align		4
.L_2:
        /*0010*/ 	.word	index@(_Z13processMatrixPii)
        /*0014*/ 	.word	0x00000000


	//----- nvinfo : EIATTR_MIN_STACK_SIZE
	.align		4
.L_3:
        /*0018*/ 	.byte	0x04, 0x12
        /*001a*/ 	.short	(.L_5 - .L_4)
	.align		4
.L_4:
        /*001c*/ 	.word	index@(_Z13processMatrixPii)
        /*0020*/ 	.word	0x00000000
.L_5:


//--------------------- .nv.compat                --------------------------
	.section	.nv.compat,"",@"SHT_CUDA_COMPAT_INFO"
	.align	4
        /*0000*/ 	.byte	0x02, 0x09, 0x00, 0x00, 0x02, 0x02, 0x01, 0x00, 0x02, 0x05, 0x05, 0x00, 0x03, 0x07, 0x01, 0x01
        /*0010*/ 	.byte	0x02, 0x03, 0x00, 0x00, 0x02, 0x06, 0x01, 0x00, 0x04, 0x0b, 0x08, 0x00, 0x09, 0x00, 0x00, 0x00
        /*0020*/ 	.byte	0x00, 0x00, 0x00, 0x00


//--------------------- .nv.info._Z13processMatrixPii --------------------------
	.section	.nv.info._Z13processMatrixPii,"",@"SHT_CUDA_INFO"
	.sectionflags	@""
	.align	4


	//----- nvinfo : EIATTR_CUDA_API_VERSION
	.align		4
        /*0000*/ 	.byte	0x04, 0x37
        /*0002*/ 	.short	(.L_7 - .L_6)
.L_6:
        /*0004*/ 	.word	0x00000082


	//----- nvinfo : EIATTR_KPARAM_INFO
	.align		4
.L_7:
        /*0008*/ 	.byte	0x04, 0x17
        /*000a*/ 	.short	(.L_9 - .L_8)
.L_8:
        /*000c*/ 	.word	0x00000000
        /*0010*/ 	.short	0x0001
        /*0012*/ 	.short	0x0008
        /*0014*/ 	.byte	0x00, 0xf0, 0x11, 0x00


	//----- nvinfo : EIATTR_KPARAM_INFO
	.align		4
.L_9:
        /*0018*/ 	.byte	0x04, 0x17
        /*001a*/ 	.short	(.L_11 - .L_10)
.L_10:
        /*001c*/ 	.word	0x00000000
        /*0020*/ 	.short	0x0000
        /*0022*/ 	.short	0x0000
        /*0024*/ 	.byte	0x00, 0xf5, 0x21, 0x00


	//----- nvinfo : EIATTR_SPARSE_MMA_MASK
	.align		4
.L_11:
        /*0028*/ 	.byte	0x03, 0x50
        /*002a*/ 	.short	0x0000


	//----- nvinfo : EIATTR_MAXREG_COUNT
	.align		4
        /*002c*/ 	.byte	0x03, 0x1b
        /*002e*/ 	.short	0x00ff


	//----- nvinfo : EIATTR_MERCURY_ISA_VERSION
	.align		4
        /*0030*/ 	.byte	0x03, 0x5f
        /*0032*/ 	.short	0x0101


	//----- nvinfo : EIATTR_VRC_CTA_INIT_COUNT
	.align		4
        /*0034*/ 	.byte	0x02, 0x4a
	.zero		1
	.zero		1


	//----- nvinfo : EIATTR_EXIT_INSTR_OFFSETS
	.align		4
        /*0038*/ 	.byte	0x04, 0x1c
        /*003a*/ 	.short	(.L_13 - .L_12)


	//   ....[0]....
.L_12:
        /*003c*/ 	.word	0x00000220


	//   ....[1]....
        /*0040*/ 	.word	0x00000290


	//   ....[2]....
        /*0044*/ 	.word	0x00000950


	//   ....[3]....
        /*0048*/ 	.word	0x00000970


	//   ....[4]....
        /*004c*/ 	.word	0x00000aa0


	//----- nvinfo : EIATTR_CRS_STACK_SIZE
	.align		4
.L_13:
        /*0050*/ 	.byte	0x04, 0x1e
        /*0052*/ 	.short	(.L_15 - .L_14)
.L_14:
        /*0054*/ 	.word	0x00000000


	//----- nvinfo : EIATTR_CBANK_PARAM_SIZE
	.align		4
.L_15:
        /*0058*/ 	.byte	0x03, 0x19
        /*005a*/ 	.short	0x000c


	//----- nvinfo : EIATTR_PARAM_CBANK
	.align		4
        /*005c*/ 	.byte	0x04, 0x0a
        /*005e*/ 	.short	(.L_17 - .L_16)
	.align		4
.L_16:
        /*0060*/ 	.word	index@(.nv.constant0._Z13processMatrixPii)
        /*0064*/ 	.short	0x0380
        /*0066*/ 	.short	0x000c


	//----- nvinfo : EIATTR_SW_WAR
	.align		4
.L_17:
        /*0068*/ 	.byte	0x04, 0x36
        /*006a*/ 	.short	(.L_19 - .L_18)
.L_18:
        /*006c*/ 	.word	0x00000008
.L_19:


//--------------------- .nv.callgraph             --------------------------
	.section	.nv.callgraph,"",@"SHT_CUDA_CALLGRAPH"
	.align	4
	.sectionentsize	8
	.align		4
        /*0000*/ 	.word	0x00000000
	.align		4
        /*0004*/ 	.word	0xffffffff
	.align		4
        /*0008*/ 	.word	0x00000000
	.align		4
        /*000c*/ 	.word	0xfffffffe
	.align		4
        /*0010*/ 	.word	0x00000000
	.align		4
        /*0014*/ 	.word	0xfffffffd
	.align		4
        /*0018*/ 	.word	0x00000000
	.align		4
        /*001c*/ 	.word	0xfffffffc


//--------------------- .text._Z13processMatrixPii --------------------------
	.section	.text._Z13processMatrixPii,"ax",@progbits
	.align	128
        .global         _Z13processMatrixPii
        .type           _Z13processMatrixPii,@function
        .size           _Z13processMatrixPii,(.L_x_18 - _Z13processMatrixPii)
        .other          _Z13processMatrixPii,@"STO_CUDA_ENTRY STV_DEFAULT"
_Z13processMatrixPii:
.text._Z13processMatrixPii:
[----:B------:R-:W-:Y:S08]  /*0000*/  LDC R1, c[0x0][0x37c] ;  /* 0x0000df00ff017b82 */ /* 0x000ff00000000800 */
[----:B------:R-:W0:Y:S01]  /*0010*/  LDC R0, c[0x0][0x388] ;  /* 0x0000e200ff007b82 */ /* 0x000e220000000800 */
[----:B------:R-:W1:Y:S07]  /*0020*/  S2R R6, SR_TID.X ;  /* 0x0000000000067919 */ /* 0x000e6e0000002100 */
[----:B------:R-:W1:Y:S08]  /*0030*/  S2UR UR4, SR_CTAID.X ;  /* 0x00000000000479c3 */ /* 0x000e700000002500 */
[----:B------:R-:W1:Y:S01]  /*0040*/  LDC R5, c[0x0][0x360] ;  /* 0x0000d800ff057b82 */ /* 0x000e620000000800 */
[----:B0-----:R-:W-:-:S04]  /*0050*/  IABS R7, R0 ;  /* 0x0000000000077213 */ /* 0x001fc80000000000 */
[----:B------:R-:W0:Y:S01]  /*0060*/  I2F.RP R4, R7 ;  /* 0x0000000700047306 */ /* 0x000e220000209400 */
[----:B-1----:R-:W-:-:S07]  /*0070*/  IMAD R5, R5, UR4, R6 ;  /* 0x0000000405057c24 */ /* 0x002fce000f8e0206 */
[----:B0-----:R-:W0:Y:S02]  /*0080*/  MUFU.RCP R4, R4 ;  /* 0x0000000400047308 */ /* 0x001e240000001000 */
[----:B0-----:R-:W-:Y:S02]  /*0090*/  IADD3 R2, PT, PT, R4, 0xffffffe, RZ ;  /* 0x0ffffffe04027810 */ /* 0x001fe40007ffe0ff */
[----:B------:R-:W-:-:S04]  /*00a0*/  IABS R4, R5 ;  /* 0x0000000500047213 */ /* 0x000fc80000000000 */
[----:B------:R0:W1:Y:S02]  /*00b0*/  F2I.FTZ.U32.TRUNC.NTZ R3, R2 ;  /* 0x0000000200037305 */ /* 0x000064000021f000 */
[----:B0-----:R-:W-:Y:S02]  /*00c0*/  HFMA2 R2, -RZ, RZ, 0, 0 ;  /* 0x00000000ff027431 */ /* 0x001fe400000001ff */
[----:B-1----:R-:W-:-:S04]  /*00d0*/  IMAD.MOV R8, RZ, RZ, -R3 ;  /* 0x000000ffff087224 */ /* 0x002fc800078e0a03 */
[----:B------:R-:W-:-:S04]  /*00e0*/  IMAD R9, R8, R7, RZ ;  /* 0x0000000708097224 */ /* 0x000fc800078e02ff */
[----:B------:R-:W-:-:S06]  /*00f0*/  IMAD.HI.U32 R3, R3, R9, R2 ;  /* 0x0000000903037227 */ /* 0x000fcc00078e0002 */
[----:B------:R-:W-:-:S04]  /*0100*/  IMAD.HI.U32 R3, R3, R4, RZ ;  /* 0x0000000403037227 */ /* 0x000fc800078e00ff */
[----:B------:R-:W-:-:S04]  /*0110*/  IMAD.MOV R6, RZ, RZ, -R3 ;  /* 0x000000ffff067224 */ /* 0x000fc800078e0a03 */
[----:B------:R-:W-:-:S05]  /*0120*/  IMAD R2, R7, R6, R4 ;  /* 0x0000000607027224 */ /* 0x000fca00078e0204 */
[----:B------:R-:W-:-:S13]  /*0130*/  ISETP.GT.U32.AND P2, PT, R7, R2, PT ;  /* 0x000000020700720c */ /* 0x000fda0003f44070 */
[-C--:B------:R-:W-:Y:S01]  /*0140*/  @!P2 IADD3 R2, PT, PT, R2, -R7.reuse, RZ ;  /* 0x800000070202a210 */ /* 0x080fe20007ffe0ff */
[----:B------:R-:W-:Y:S01]  /*0150*/  @!P2 VIADD R3, R3, 0x1 ;  /* 0x000000010303a836 */ /* 0x000fe20000000000 */
[----:B------:R-:W-:Y:S02]  /*0160*/  ISETP.NE.AND P2, PT, R0, RZ, PT ;  /* 0x000000ff0000720c */ /* 0x000fe40003f45270 */
[----:B------:R-:W-:Y:S02]  /*0170*/  ISETP.GE.U32.AND P0, PT, R2, R7, PT ;  /* 0x000000070200720c */ /* 0x000fe40003f06070 */
[----:B------:R-:W-:-:S04]  /*0180*/  LOP3.LUT R2, R5, R0, RZ, 0x3c, !PT ;  /* 0x0000000005027212 */ /* 0x000fc800078e3cff */
[----:B------:R-:W-:Y:S01]  /*0190*/  ISETP.GE.AND P1, PT, R2, RZ, PT ;  /* 0x000000ff0200720c */ /* 0x000fe20003f26270 */
[----:B------:R-:W-:-:S06]  /*01a0*/  IMAD R2, R0, R0, RZ ;  /* 0x0000000000027224 */ /* 0x000fcc00078e02ff */
[----:B------:R-:W-:Y:S02]  /*01b0*/  @P0 IADD3 R3, PT, PT, R3, 0x1, RZ ;  /* 0x0000000103030810 */ /* 0x000fe40007ffe0ff */
[----:B------:R-:W-:-:S03]  /*01c0*/  ISETP.GE.AND P0, PT, R5, R2, PT ;  /* 0x000000020500720c */ /* 0x000fc60003f06270 */
[----:B------:R-:W-:-:S05]  /*01d0*/  IMAD.MOV.U32 R7, RZ, RZ, R3 ;  /* 0x000000ffff077224 */ /* 0x000fca00078e0003 */
[----:B------:R-:W-:Y:S02]  /*01e0*/  @!P1 IADD3 R7, PT, PT, -R7, RZ, RZ ;  /* 0x000000ff07079210 */ /* 0x000fe40007ffe1ff */
[----:B------:R-:W-:-:S05]  /*01f0*/  @!P2 LOP3.LUT R7, RZ, R0, RZ, 0x33, !PT ;  /* 0x00000000ff07a212 */ /* 0x000fca00078e33ff */
[----:B------:R-:W-:-:S04]  /*0200*/  IMAD.MOV R2, RZ, RZ, -R7 ;  /* 0x000000ffff027224 */ /* 0x000fc800078e0a07 */
[----:B------:R-:W-:Y:S01]  /*0210*/  IMAD R4, R0, R2, R5 ;  /* 0x0000000200047224 */ /* 0x000fe200078e0205 */
[----:B------:R-:W-:Y:S06]  /*0220*/  @P0 EXIT ;  /* 0x000000000000094d */ /* 0x000fec0003800000 */
[----:B------:R-:W-:Y:S01]  /*0230*/  ISETP.NE.AND P0, PT, R7, R4, PT ;  /* 0x000000040700720c */ /* 0x000fe20003f05270 */
[----:B------:R-:W0:-:S12]  /*0240*/  LDCU.64 UR4, c[0x0][0x358] ;  /* 0x00006b00ff0477ac */ /* 0x000e180008000a00 */
[----:B------:R-:W1:Y:S01]  /*0250*/  @!P0 LDC.64 R2, c[0x0][0x380] ;  /* 0x0000e000ff028b82 */ /* 0x000e620000000a00 */
[----:B------:R-:W-:-:S04]  /*0260*/  @!P0 IMAD R5, R7, R0, R7 ;  /* 0x0000000007058224 */ /* 0x000fc800078e0207 */
[----:B-1----:R-:W-:-:S05]  /*0270*/  @!P0 IMAD.WIDE R2, R5, 0x4, R2 ;  /* 0x0000000405028825 */ /* 0x002fca00078e0202 */
[----:B0-----:R0:W-:Y:S01]  /*0280*/  @!P0 STG.E desc[UR4][R2.64], RZ ;  /* 0x000000ff02008986 */ /* 0x0011e2000c101904 */
[----:B------:R-:W-:Y:S05]  /*0290*/  @!P0 EXIT ;  /* 0x000000000000894d */ /* 0x000fea0003800000 */
[----:B------:R-:W-:-:S13]  /*02a0*/  ISETP.GE.AND P0, PT, R7, R4, PT ;  /* 0x000000040700720c */ /* 0x000fda0003f06270 */
[----:B------:R-:W-:Y:S05]  /*02b0*/  @P0 BRA `(.L_x_0) ;  /* 0x0000000400a80947 */ /* 0x000fea0003800000 */
[----:B0-----:R-:W0:Y:S01]  /*02c0*/  LDC.64 R2, c[0x0][0x380] ;  /* 0x0000e000ff027b82 */ /* 0x001e220000000a00 */
[----:B------:R-:W-:-:S04]  /*02d0*/  IMAD R5, R7, R0, R4 ;  /* 0x0000000007057224 */ /* 0x000fc800078e0204 */
[----:B0-----:R-:W-:-:S05]  /*02e0*/  IMAD.WIDE R2, R5, 0x4, R2 ;  /* 0x0000000405027825 */ /* 0x001fca00078e0202 */
[----:B------:R-:W2:Y:S01]  /*02f0*/  LDG.E R5, desc[UR4][R2.64] ;  /* 0x0000000402057981 */ /* 0x000ea2000c1e1900 */
[----:B------:R-:W-:Y:S01]  /*0300*/  BSSY.RECONVERGENT B2, `(.L_x_1) ;  /* 0x0000063000027945 */ /* 0x000fe20003800200 */
[----:B------:R-:W-:Y:S02]  /*0310*/  MOV R7, 0x1 ;  /* 0x0000000100077802 */ /* 0x000fe40000000f00 */
[----:B--2---:R-:W-:-:S13]  /*0320*/  ISETP.GE.AND P0, PT, R5, 0x1, PT ;  /* 0x000000010500780c */ /* 0x004fda0003f06270 */
[----:B------:R-:W-:Y:S05]  /*0330*/  @!P0 BRA `(.L_x_2) ;  /* 0x00000004007c8947 */ /* 0x000fea0003800000 */
[C---:B------:R-:W-:Y:S01]  /*0340*/  ISETP.GE.U32.AND P0, PT, R5.reuse, 0x4, PT ;  /* 0x000000040500780c */ /* 0x040fe20003f06070 */
[----:B------:R-:W-:Y:S01]  /*0350*/  BSSY.RECONVERGENT B1, `(.L_x_3) ;  /* 0x0000055000017945 */ /* 0x000fe20003800200 */
[----:B------:R-:W-:Y:S01]  /*0360*/  HFMA2 R7, -RZ, RZ, 0, 5.9604644775390625e-08 ;  /* 0x00000001ff077431 */ /* 0x000fe200000001ff */
[----:B------:R-:W-:Y:S01]  /*0370*/  LOP3.LUT R0, R5, 0x3, RZ, 0xc0, !PT ;  /* 0x0000000305007812 */ /* 0x000fe200078ec0ff */
[----:B------:R-:W-:-:S09]  /*0380*/  IMAD.MOV.U32 R4, RZ, RZ, 0x1 ;  /* 0x00000001ff047424 */ /* 0x000fd200078e00ff */
[----:B------:R-:W-:Y:S05]  /*0390*/  @!P0 BRA `(.L_x_4) ;  /* 0x0000000400408947 */ /* 0x000fea0003800000 */
[----:B------:R-:W-:Y:S01]  /*03a0*/  LOP3.LUT R5, R5, 0x7ffffffc, RZ, 0xc0, !PT ;  /* 0x7ffffffc05057812 */ /* 0x000fe200078ec0ff */
[----:B------:R-:W-:Y:S01]  /*03b0*/  BSSY.RECONVERGENT B0, `(.L_x_5) ;  /* 0x000004d000007945 */ /* 0x000fe20003800200 */
[----:B------:R-:W-:Y:S01]  /*03c0*/  IMAD.MOV.U32 R7, RZ, RZ, 0x1 ;  /* 0x00000001ff077424 */ /* 0x000fe200078e00ff */
[----:B------:R-:W-:Y:S02]  /*03d0*/  MOV R4, 0x2 ;  /* 0x0000000200047802 */ /* 0x000fe40000000f00 */
[----:B------:R-:W-:-:S04]  /*03e0*/  IADD3 R5, PT, PT, -R5, RZ, RZ ;  /* 0x000000ff05057210 */ /* 0x000fc80007ffe1ff */
[----:B------:R-:W-:-:S13]  /*03f0*/  ISETP.GE.AND P0, PT, R5, RZ, PT ;  /* 0x000000ff0500720c */ /* 0x000fda0003f06270 */
[----:B------:R-:W-:Y:S05]  /*0400*/  @P0 BRA `(.L_x_6) ;  /* 0x0000000000f40947 */ /* 0x000fea0003800000 */
[----:B------:R-:W-:Y:S01]  /*0410*/  IADD3 R6, PT, PT, -R5, RZ, RZ ;  /* 0x000000ff05067210 */ /* 0x000fe20007ffe1ff */
[----:B------:R-:W-:Y:S01]  /*0420*/  BSSY.RECONVERGENT B3, `(.L_x_7) ;  /* 0x0000024000037945 */ /* 0x000fe20003800200 */
[----:B------:R-:W-:Y:S02]  /*0430*/  PLOP3.LUT P0, PT, PT, PT, PT, 0x80, 0x8 ;  /* 0x000000000008781c */ /* 0x000fe40003f0f070 */
[----:B------:R-:W-:-:S13]  /*0440*/  ISETP.GT.AND P1, PT, R6, 0xc, PT ;  /* 0x0000000c0600780c */ /* 0x000fda0003f24270 */
[----:B------:R-:W-:Y:S05]  /*0450*/  @!P1 BRA `(.L_x_8) ;  /* 0x0000000000809947 */ /* 0x000fea0003800000 */
[----:B------:R-:W-:-:S13]  /*0460*/  PLOP3.LUT P0, PT, PT, PT, PT, 0x8, 0x80 ;  /* 0x000000000080781c */ /* 0x000fda0003f0e170 */
.L_x_9:
[C---:B------:R-:W-:Y:S01]  /*0470*/  VIADD R6, R4.reuse, 0xffffffff ;  /* 0xffffffff04067836 */ /* 0x040fe20000000000 */
[----:B------:R-:W-:Y:S02]  /*0480*/  IADD3 R9, PT, PT, R4, 0x3, RZ ;  /* 0x0000000304097810 */ /* 0x000fe40007ffe0ff */
[----:B------:R-:W-:Y:S01]  /*0490*/  IADD3 R5, PT, PT, R5, 0x10, RZ ;  /* 0x0000001005057810 */ /* 0x000fe20007ffe0ff */
[----:B------:R-:W-:Y:S01]  /*04a0*/  IMAD R7, R6, R7, RZ ;  /* 0x0000000706077224 */ /* 0x000fe200078e02ff */
[----:B------:R-:W-:Y:S02]  /*04b0*/  IADD3 R6, PT, PT, R4, 0x2, RZ ;  /* 0x0000000204067810 */ /* 0x000fe40007ffe0ff */
[----:B------:R-:W-:Y:S01]  /*04c0*/  ISETP.GE.AND P1, PT, R5, -0xc, PT ;  /* 0xfffffff40500780c */ /* 0x000fe20003f26270 */
[----:B------:R-:W-:-:S04]  /*04d0*/  IMAD R7, R7, R4, RZ ;  /* 0x0000000407077224 */ /* 0x000fc800078e02ff */
[----:B------:R-:W-:-:S04]  /*04e0*/  IMAD R7, R7, R4, R7 ;  /* 0x0000000407077224 */ /* 0x000fc800078e0207 */
[----:B------:R-:W-:Y:S02]  /*04f0*/  IMAD R6, R6, R7, RZ ;  /* 0x0000000706067224 */ /* 0x000fe400078e02ff */
[----:B------:R-:W-:Y:S02]  /*0500*/  VIADD R7, R4, 0x4 ;  /* 0x0000000404077836 */ /* 0x000fe40000000000 */
[----:B------:R-:W-:Y:S01]  /*0510*/  IMAD R6, R6, R9, RZ ;  /* 0x0000000906067224 */ /* 0x000fe200078e02ff */
[----:B------:R-:W-:-:S03]  /*0520*/  IADD3 R9, PT, PT, R4, 0x7, RZ ;  /* 0x0000000704097810 */ /* 0x000fc60007ffe0ff */
[----:B------:R-:W-:Y:S01]  /*0530*/  IMAD R8, R7, R6, RZ ;  /* 0x0000000607087224 */ /* 0x000fe200078e02ff */
[----:B------:R-:W-:-:S03]  /*0540*/  IADD3 R6, PT, PT, R4, 0x6, RZ ;  /* 0x0000000604067810 */ /* 0x000fc60007ffe0ff */
        /* <DEDUP_REMOVED lines=10> */
[----:B------:R-:W-:-:S04]  /*05f0*/  IMAD R6, R6, R9, RZ ;  /* 0x0000000906067224 */ /* 0x000fc800078e02ff */
[C---:B------:R-:W-:Y:S01]  /*0600*/  IMAD R8, R7.reuse, R6, RZ ;  /* 0x0000000607087224 */ /* 0x040fe200078e02ff */
[C---:B------:R-:W-:Y:S01]  /*0610*/  IADD3 R6, PT, PT, R4.reuse, 0xe, RZ ;  /* 0x0000000e04067810 */ /* 0x040fe20007ffe0ff */
[----:B------:R-:W-:Y:S02]  /*0620*/  VIADD R4, R4, 0x10 ;  /* 0x0000001004047836 */ /* 0x000fe40000000000 */
[----:B------:R-:W-:-:S04]  /*0630*/  IMAD R7, R7, R8, R8 ;  /* 0x0000000807077224 */ /* 0x000fc800078e0208 */
[----:B------:R-:W-:Y:S01]  /*0640*/  IMAD R7, R6, R7, RZ ;  /* 0x0000000706077224 */ /* 0x000fe200078e02ff */
[----:B------:R-:W-:Y:S06]  /*0650*/  @!P1 BRA `(.L_x_9) ;  /* 0xfffffffc00849947 */ /* 0x000fec000383ffff */
.L_x_8:
[----:B------:R-:W-:Y:S05]  /*0660*/  BSYNC.RECONVERGENT B3 ;  /* 0x0000000000037941 */ /* 0x000fea0003800200 */
.L_x_7:
[----:B------:R-:W-:Y:S01]  /*0670*/  IADD3 R6, PT, PT, -R5, RZ, RZ ;  /* 0x000000ff05067210 */ /* 0x000fe20007ffe1ff */
[----:B------:R-:W-:Y:S03]  /*0680*/  BSSY.RECONVERGENT B3, `(.L_x_10) ;  /* 0x0000013000037945 */ /* 0x000fe60003800200 */
[----:B------:R-:W-:-:S13]  /*0690*/  ISETP.GT.AND P1, PT, R6, 0x4, PT ;  /* 0x000000040600780c */ /* 0x000fda0003f24270 */
[----:B------:R-:W-:Y:S05]  /*06a0*/  @!P1 BRA `(.L_x_11) ;  /* 0x0000000000409947 */ /* 0x000fea0003800000 */
[C---:B------:R-:W-:Y:S02]  /*06b0*/  IADD3 R6, PT, PT, R4.reuse, -0x1, RZ ;  /* 0xffffffff04067810 */ /* 0x040fe40007ffe0ff */
[C---:B------:R-:W-:Y:S02]  /*06c0*/  IADD3 R9, PT, PT, R4.reuse, 0x3, RZ ;  /* 0x0000000304097810 */ /* 0x040fe40007ffe0ff */
[----:B------:R-:W-:Y:S01]  /*06d0*/  PLOP3.LUT P0, PT, PT, PT, PT, 0x8, 0x80 ;  /* 0x000000000080781c */ /* 0x000fe20003f0e170 */
[----:B------:R-:W-:Y:S01]  /*06e0*/  IMAD R7, R7, R6, RZ ;  /* 0x0000000607077224 */ /* 0x000fe200078e02ff */
[----:B------:R-:W-:Y:S01]  /*06f0*/  IADD3 R5, PT, PT, R5, 0x8, RZ ;  /* 0x0000000805057810 */ /* 0x000fe20007ffe0ff */
[C---:B------:R-:W-:Y:S02]  /*0700*/  VIADD R6, R4.reuse, 0x2 ;  /* 0x0000000204067836 */ /* 0x040fe40000000000 */
[----:B------:R-:W-:-:S04]  /*0710*/  IMAD R7, R4, R7, RZ ;  /* 0x0000000704077224 */ /* 0x000fc800078e02ff */
[----:B------:R-:W-:-:S04]  /*0720*/  IMAD R7, R4, R7, R7 ;  /* 0x0000000704077224 */ /* 0x000fc800078e0207 */
[----:B------:R-:W-:Y:S01]  /*0730*/  IMAD R6, R6, R7, RZ ;  /* 0x0000000706067224 */ /* 0x000fe200078e02ff */
[----:B------:R-:W-:-:S03]  /*0740*/  IADD3 R7, PT, PT, R4, 0x4, RZ ;  /* 0x0000000404077810 */ /* 0x000fc60007ffe0ff */
[----:B------:R-:W-:-:S04]  /*0750*/  IMAD R6, R6, R9, RZ ;  /* 0x0000000906067224 */ /* 0x000fc800078e02ff */
[C---:B------:R-:W-:Y:S02]  /*0760*/  IMAD R8, R7.reuse, R6, RZ ;  /* 0x0000000607087224 */ /* 0x040fe400078e02ff */
[C---:B------:R-:W-:Y:S01]  /*0770*/  VIADD R6, R4.reuse, 0x6 ;  /* 0x0000000604067836 */ /* 0x040fe20000000000 */
[----:B------:R-:W-:Y:S01]  /*0780*/  IADD3 R4, PT, PT, R4, 0x8, RZ ;  /* 0x0000000804047810 */ /* 0x000fe20007ffe0ff */
[----:B------:R-:W-:-:S04]  /*0790*/  IMAD R7, R7, R8, R8 ;  /* 0x0000000807077224 */ /* 0x000fc800078e0208 */
[----:B------:R-:W-:-:S07]  /*07a0*/  IMAD R7, R6, R7, RZ ;  /* 0x0000000706077224 */ /* 0x000fce00078e02ff */
.L_x_11:
[----:B------:R-:W-:Y:S05]  /*07b0*/  BSYNC.RECONVERGENT B3 ;  /* 0x0000000000037941 */ /* 0x000fea0003800200 */
.L_x_10:
[----:B------:R-:W-:-:S13]  /*07c0*/  ISETP.NE.OR P0, PT, R5, RZ, P0 ;  /* 0x000000ff0500720c */ /* 0x000fda0000705670 */
[----:B------:R-:W-:Y:S05]  /*07d0*/  @!P0 BRA `(.L_x_12) ;  /* 0x0000000000288947 */ /* 0x000fea0003800000 */
.L_x_6:
[----:B------:R-:W-:Y:S01]  /*07e0*/  IADD3 R5, PT, PT, R5, 0x4, RZ ;  /* 0x0000000405057810 */ /* 0x000fe20007ffe0ff */
[----:B------:R-:W-:-:S03]  /*07f0*/  VIADD R6, R4, 0xffffffff ;  /* 0xffffffff04067836 */ /* 0x000fc60000000000 */
[----:B------:R-:W-:Y:S01]  /*0800*/  ISETP.NE.AND P0, PT, R5, RZ, PT ;  /* 0x000000ff0500720c */ /* 0x000fe20003f05270 */
[----:B------:R-:W-:-:S04]  /*0810*/  IMAD R7, R6, R7, RZ ;  /* 0x0000000706077224 */ /* 0x000fc800078e02ff */
[----:B------:R-:W-:Y:S01]  /*0820*/  IMAD R9, R7, R4, RZ ;  /* 0x0000000407097224 */ /* 0x000fe200078e02ff */
[----:B------:R-:W-:-:S03]  /*0830*/  IADD3 R7, PT, PT, R4, 0x2, RZ ;  /* 0x0000000204077810 */ /* 0x000fc60007ffe0ff */
[----:B------:R-:W-:Y:S02]  /*0840*/  IMAD R6, R9, R4, R9 ;  /* 0x0000000409067224 */ /* 0x000fe400078e0209 */
[----:B------:R-:W-:Y:S02]  /*0850*/  VIADD R4, R4, 0x4 ;  /* 0x0000000404047836 */ /* 0x000fe40000000000 */
[----:B------:R-:W-:Y:S01]  /*0860*/  IMAD R7, R7, R6, RZ ;  /* 0x0000000607077224 */ /* 0x000fe200078e02ff */
[----:B------:R-:W-:Y:S06]  /*0870*/  @P0 BRA `(.L_x_6) ;  /* 0xfffffffc00d80947 */ /* 0x000fec000383ffff */
.L_x_12:
[----:B------:R-:W-:Y:S05]  /*0880*/  BSYNC.RECONVERGENT B0 ;  /* 0x0000000000007941 */ /* 0x000fea0003800200 */
.L_x_5:
[----:B------:R-:W-:-:S07]  /*0890*/  IADD3 R4, PT, PT, R4, -0x1, RZ ;  /* 0xffffffff04047810 */ /* 0x000fce0007ffe0ff */
.L_x_4:
[----:B------:R-:W-:Y:S05]  /*08a0*/  BSYNC.RECONVERGENT B1 ;  /* 0x0000000000017941 */ /* 0x000fea0003800200 */
.L_x_3:
[----:B------:R-:W-:-:S13]  /*08b0*/  ISETP.NE.AND P0, PT, R0, RZ, PT ;  /* 0x000000ff0000720c */ /* 0x000fda0003f05270 */
[----:B------:R-:W-:Y:S05]  /*08c0*/  @!P0 BRA `(.L_x_2) ;  /* 0x0000000000188947 */ /* 0x000fea0003800000 */
[----:B------:R-:W-:-:S07]  /*08d0*/  IADD3 R0, PT, PT, -R0, RZ, RZ ;  /* 0x000000ff00007210 */ /* 0x000fce0007ffe1ff */
.L_x_13:
[----:B------:R-:W-:Y:S02]  /*08e0*/  VIADD R0, R0, 0x1 ;  /* 0x0000000100007836 */ /* 0x000fe40000000000 */
[C---:B------:R-:W-:Y:S01]  /*08f0*/  IMAD R7, R4.reuse, R7, RZ ;  /* 0x0000000704077224 */ /* 0x040fe200078e02ff */
[----:B------:R-:W-:Y:S02]  /*0900*/  IADD3 R4, PT, PT, R4, 0x1, RZ ;  /* 0x0000000104047810 */ /* 0x000fe40007ffe0ff */
[----:B------:R-:W-:-:S13]  /*0910*/  ISETP.NE.AND P0, PT, R0, RZ, PT ;  /* 0x000000ff0000720c */ /* 0x000fda0003f05270 */
[----:B------:R-:W-:Y:S05]  /*0920*/  @P0 BRA `(.L_x_13) ;  /* 0xfffffffc00ec0947 */ /* 0x000fea000383ffff */
.L_x_2:
[----:B------:R-:W-:Y:S05]  /*0930*/  BSYNC.RECONVERGENT B2 ;  /* 0x0000000000027941 */ /* 0x000fea0003800200 */
.L_x_1:
[----:B------:R-:W-:Y:S01]  /*0940*/  STG.E desc[UR4][R2.64], R7 ;  /* 0x0000000702007986 */ /* 0x000fe2000c101904 */
[----:B------:R-:W-:Y:S05]  /*0950*/  EXIT ;  /* 0x000000000000794d */ /* 0x000fea0003800000 */
.L_x_0:
[----:B------:R-:W-:-:S13]  /*0960*/  ISETP.GT.AND P0, PT, R7, R4, PT ;  /* 0x000000040700720c */ /* 0x000fda0003f04270 */
[----:B------:R-:W-:Y:S05]  /*0970*/  @!P0 EXIT ;  /* 0x000000000000894d */ /* 0x000fea0003800000 */
[----:B0-----:R-:W0:Y:S01]  /*0980*/  LDC.64 R2, c[0x0][0x380] ;  /* 0x0000e000ff027b82 */ /* 0x001e220000000a00 */
[----:B------:R-:W-:-:S04]  /*0990*/  IMAD R7, R7, R0, R4 ;  /* 0x0000000007077224 */ /* 0x000fc800078e0204 */
[----:B0-----:R-:W-:-:S05]  /*09a0*/  IMAD.WIDE R2, R7, 0x4, R2 ;  /* 0x0000000407027825 */ /* 0x001fca00078e0202 */
[----:B------:R-:W2:Y:S01]  /*09b0*/  LDG.E R0, desc[UR4][R2.64] ;  /* 0x0000000402007981 */ /* 0x000ea2000c1e1900 */
[----:B------:R-:W-:Y:S01]  /*09c0*/  BSSY.RECONVERGENT B0, `(.L_x_14) ;  /* 0x000000c000007945 */ /* 0x000fe20003800200 */
[----:B------:R-:W-:Y:S01]  /*09d0*/  HFMA2 R5, -RZ, RZ, 0, 0 ;  /* 0x00000000ff057431 */ /* 0x000fe200000001ff */
[----:B--2---:R-:W-:-:S13]  /*09e0*/  ISETP.GE.AND P0, PT, R0, 0x1, PT ;  /* 0x000000010000780c */ /* 0x004fda0003f06270 */
[----:B------:R-:W-:Y:S05]  /*09f0*/  @!P0 BRA `(.L_x_15) ;  /* 0x0000000000208947 */ /* 0x000fea0003800000 */
[----:B------:R-:W-:-:S07]  /*0a00*/  IMAD.MOV.U32 R5, RZ, RZ, RZ ;  /* 0x000000ffff057224 */ /* 0x000fce00078e00ff */
.L_x_16:
[C---:B------:R-:W-:Y:S01]  /*0a10*/  IMAD.HI.U32 R4, R0.reuse, -0x33333333, RZ ;  /* 0xcccccccd00047827 */ /* 0x040fe200078e00ff */
[----:B------:R-:W-:-:S04]  /*0a20*/  ISETP.GT.U32.AND P0, PT, R0, 0x9, PT ;  /* 0x000000090000780c */ /* 0x000fc80003f04070 */
[----:B------:R-:W-:-:S05]  /*0a30*/  SHF.R.U32.HI R7, RZ, 0x3, R4 ;  /* 0x00000003ff077819 */ /* 0x000fca0000011604 */
[----:B------:R-:W-:-:S05]  /*0a40*/  IMAD R0, R7, -0xa, R0 ;  /* 0xfffffff607007824 */ /* 0x000fca00078e0200 */
[----:B------:R-:W-:Y:S02]  /*0a50*/  IADD3 R5, PT, PT, R0, R5, RZ ;  /* 0x0000000500057210 */ /* 0x000fe40007ffe0ff */
[----:B------:R-:W-:Y:S01]  /*0a60*/  MOV R0, R7 ;  /* 0x0000000700007202 */ /* 0x000fe20000000f00 */
[----:B------:R-:W-:Y:S06]  /*0a70*/  @P0 BRA `(.L_x_16) ;  /* 0xfffffffc00e40947 */ /* 0x000fec000383ffff */
.L_x_15:
[----:B------:R-:W-:Y:S05]  /*0a80*/  BSYNC.RECONVERGENT B0 ;  /* 0x0000000000007941 */ /* 0x000fea0003800200 */
.L_x_14:
[----:B------:R-:W-:Y:S01]  /*0a90*/  STG.E desc[UR4][R2.64], R5 ;  /* 0x0000000502007986 */ /* 0x000fe2000c101904 */
[----:B------:R-:W-:Y:S05]  /*0aa0*/  EXIT ;  /* 0x000000000000794d */ /* 0x000fea0003800000 */
.L_x_17:
[----:B------:R-:W-:-:S00]  /*0ab0*/  BRA `(.L_x_17) ;  /* 0xfffffffc00fc7947 */ /* 0x000fc0000383ffff */
[----:B------:R-:W-:-:S00]  /*0ac0*/  NOP ;  /* 0x0000000000007918 */ /* 0x000fc00000000000 */
        /* <DEDUP_REMOVED lines=11> */
.L_x_18:


//--------------------- .nv.shared.reserved.0     --------------------------
	.section	.nv.shared.reserved.0,"aw",@nobits
	.weak		__nv_reservedSMEM_offset_0_alias
	.size		__nv_reservedSMEM_offset_0_alias, 0, 64
	.other		__nv_reservedSMEM_offset_0_alias,@"STO_CUDA_RESERVED_SHARED STV_DEFAULT"
__nv_reservedSMEM_offset_0_alias:
	.zero		0
	.zero		64


//--------------------- .nv.constant0._Z13processMatrixPii --------------------------
	.section	.nv.constant0._Z13processMatrixPii,"a",@progbits
	.sectionflags	@""
	.align	4
.nv.constant0._Z13processMatrixPii:
	.zero		908


//--------------------- SYMBOLS --------------------------

	.type		.nv.reservedSmem.offset0,@object
	.size		.nv.reservedSmem.offset0,0x4
